//
// Generated by NVIDIA NVVM Compiler
//
// Compiler Build ID: CL-36424714
// Cuda compilation tools, release 13.0, V13.0.88
// Based on NVVM 20.0.0
//

.version 9.0
.target sm_100
.address_size 64

	// .globl	_Z18GPU_SCALAR_PRODUCTPfS_S_iPii
.extern .shared .align 16 .b8 v[];

.visible .entry _Z18GPU_SCALAR_PRODUCTPfS_S_iPii(
	.param .u64 .ptr .align 1 _Z18GPU_SCALAR_PRODUCTPfS_S_iPii_param_0,
	.param .u64 .ptr .align 1 _Z18GPU_SCALAR_PRODUCTPfS_S_iPii_param_1,
	.param .u64 .ptr .align 1 _Z18GPU_SCALAR_PRODUCTPfS_S_iPii_param_2,
	.param .u32 _Z18GPU_SCALAR_PRODUCTPfS_S_iPii_param_3,
	.param .u64 .ptr .align 1 _Z18GPU_SCALAR_PRODUCTPfS_S_iPii_param_4,
	.param .u32 _Z18GPU_SCALAR_PRODUCTPfS_S_iPii_param_5
)
{
	.reg .pred 	%p<13>;
	.reg .b32 	%r<47>;
	.reg .b32 	%f<20>;
	.reg .b64 	%rd<24>;

	ld.param.u64 	%rd8, [_Z18GPU_SCALAR_PRODUCTPfS_S_iPii_param_0];
	ld.param.u64 	%rd9, [_Z18GPU_SCALAR_PRODUCTPfS_S_iPii_param_1];
	ld.param.u64 	%rd10, [_Z18GPU_SCALAR_PRODUCTPfS_S_iPii_param_2];
	ld.param.u32 	%r14, [_Z18GPU_SCALAR_PRODUCTPfS_S_iPii_param_3];
	ld.param.u64 	%rd11, [_Z18GPU_SCALAR_PRODUCTPfS_S_iPii_param_4];
	cvta.to.global.u64 	%rd1, %rd11;
	mov.u32 	%r1, %tid.x;
	mov.u32 	%r2, %ctaid.x;
	mov.u32 	%r15, %ntid.x;
	mad.lo.s32 	%r3, %r2, %r15, %r1;
	setp.gt.s32 	%p1, %r3, 3;
	@%p1 bra 	$L__BB0_20;
	cvta.to.global.u64 	%rd12, %rd8;
	cvta.to.global.u64 	%rd13, %rd9;
	mul.wide.s32 	%rd14, %r3, 4;
	add.s64 	%rd15, %rd12, %rd14;
	ld.global.f32 	%f1, [%rd15];
	add.s64 	%rd16, %rd13, %rd14;
	ld.global.f32 	%f2, [%rd16];
	mul.f32 	%f3, %f1, %f2;
	shl.b32 	%r16, %r1, 2;
	mov.u32 	%r17, v;
	add.s32 	%r4, %r17, %r16;
	st.shared.f32 	[%r4], %f3;
	bar.sync 	0;
	setp.lt.s32 	%p2, %r14, 1;
	@%p2 bra 	$L__BB0_18;
	and.b32  	%r5, %r14, 3;
	setp.lt.u32 	%p3, %r14, 4;
	mov.b32 	%r45, 0;
	@%p3 bra 	$L__BB0_13;
	and.b32  	%r45, %r14, 2147483644;
	add.s64 	%rd22, %rd1, 8;
	neg.s32 	%r44, %r45;
$L__BB0_4:
	ld.global.u32 	%r19, [%rd22+-4];
	rem.s32 	%r20, %r1, %r19;
	setp.ne.s32 	%p4, %r20, 0;
	@%p4 bra 	$L__BB0_6;
	ld.global.u32 	%r21, [%rd22+-8];
	shl.b32 	%r22, %r21, 2;
	add.s32 	%r23, %r4, %r22;
	ld.shared.f32 	%f4, [%r23];
	ld.shared.f32 	%f5, [%r4];
	add.f32 	%f6, %f4, %f5;
	st.shared.f32 	[%r4], %f6;
$L__BB0_6:
	bar.sync 	0;
	ld.global.u32 	%r24, [%rd22];
	rem.s32 	%r25, %r1, %r24;
	setp.ne.s32 	%p5, %r25, 0;
	@%p5 bra 	$L__BB0_8;
	ld.global.u32 	%r26, [%rd22+-4];
	shl.b32 	%r27, %r26, 2;
	add.s32 	%r28, %r4, %r27;
	ld.shared.f32 	%f7, [%r28];
	ld.shared.f32 	%f8, [%r4];
	add.f32 	%f9, %f7, %f8;
	st.shared.f32 	[%r4], %f9;
$L__BB0_8:
	bar.sync 	0;
	ld.global.u32 	%r29, [%rd22+4];
	rem.s32 	%r30, %r1, %r29;
	setp.ne.s32 	%p6, %r30, 0;
	@%p6 bra 	$L__BB0_10;
	ld.global.u32 	%r31, [%rd22];
	shl.b32 	%r32, %r31, 2;
	add.s32 	%r33, %r4, %r32;
	ld.shared.f32 	%f10, [%r33];
	ld.shared.f32 	%f11, [%r4];
	add.f32 	%f12, %f10, %f11;
	st.shared.f32 	[%r4], %f12;
$L__BB0_10:
	bar.sync 	0;
	ld.global.u32 	%r34, [%rd22+8];
	rem.s32 	%r35, %r1, %r34;
	setp.ne.s32 	%p7, %r35, 0;
	@%p7 bra 	$L__BB0_12;
	ld.global.u32 	%r36, [%rd22+4];
	shl.b32 	%r37, %r36, 2;
	add.s32 	%r38, %r4, %r37;
	ld.shared.f32 	%f13, [%r38];
	ld.shared.f32 	%f14, [%r4];
	add.f32 	%f15, %f13, %f14;
	st.shared.f32 	[%r4], %f15;
$L__BB0_12:
	bar.sync 	0;
	add.s64 	%rd22, %rd22, 16;
	add.s32 	%r44, %r44, 4;
	setp.ne.s32 	%p8, %r44, 0;
	@%p8 bra 	$L__BB0_4;
$L__BB0_13:
	setp.eq.s32 	%p9, %r5, 0;
	@%p9 bra 	$L__BB0_18;
	mul.wide.u32 	%rd17, %r45, 4;
	add.s64 	%rd18, %rd17, %rd1;
	add.s64 	%rd23, %rd18, 4;
	neg.s32 	%r46, %r5;
$L__BB0_15:
	.pragma "nounroll";
	ld.global.u32 	%r39, [%rd23];
	rem.s32 	%r40, %r1, %r39;
	setp.ne.s32 	%p10, %r40, 0;
	@%p10 bra 	$L__BB0_17;
	ld.global.u32 	%r41, [%rd23+-4];
	shl.b32 	%r42, %r41, 2;
	add.s32 	%r43, %r4, %r42;
	ld.shared.f32 	%f16, [%r43];
	ld.shared.f32 	%f17, [%r4];
	add.f32 	%f18, %f16, %f17;
	st.shared.f32 	[%r4], %f18;
$L__BB0_17:
	bar.sync 	0;
	add.s64 	%rd23, %rd23, 4;
	add.s32 	%r46, %r46, 1;
	setp.ne.s32 	%p11, %r46, 0;
	@%p11 bra 	$L__BB0_15;
$L__BB0_18:
	bar.sync 	0;
	setp.ne.s32 	%p12, %r1, 0;
	@%p12 bra 	$L__BB0_20;
	ld.shared.f32 	%f19, [v];
	cvta.to.global.u64 	%rd19, %rd10;
	mul.wide.u32 	%rd20, %r2, 4;
	add.s64 	%rd21, %rd19, %rd20;
	st.global.f32 	[%rd21], %f19;
$L__BB0_20:
	ret;

}


// ===== COMPILED SASS (sm_100) =====

	.target	sm_100

	.elftype	@"ET_EXEC"


//--------------------- .note.nv.tkinfo           --------------------------
	.section	.note.nv.tkinfo,"",@"SHT_NOTE"
	.sectionflags	@"SHF_NOTE_NV_TKINFO"
	.tkinfo
        /*0018*/ 	.word	0x00000002
        /*0030*/ 	.string	""
        /*0030*/ 	.string	"ptxas"
        /*0030*/ 	.string	"Cuda compilation tools, release 13.0, V13.0.88"
        /*0030*/ 	.string	"Build cuda_13.0.r13.0/compiler.36424714_0"
        /*0030*/ 	.string	"-arch sm_100 -m 64 "



//--------------------- .note.nv.cuinfo           --------------------------
	.section	.note.nv.cuinfo,"",@"SHT_NOTE"
	.sectionflags	@"SHF_NOTE_NV_CUINFO"
        /*0018*/ 	.short	0x0002
        /*001a*/ 	.short	0x0064
        /*001c*/ 	.short	0x0082
	.zero		2


//--------------------- .nv.info                  --------------------------
	.section	.nv.info,"",@"SHT_CUDA_INFO"
	.align	4


	//----- nvinfo : EIATTR_REGCOUNT
	.align		4
        /*0000*/ 	.byte	0x04, 0x2f
        /*0002*/ 	.short	(.L_1 - .L_0)
	.align		4
.L_0:
        /*0004*/ 	.word	index@(_Z18GPU_SCALAR_PRODUCTPfS_S_iPii)
        /*0008*/ 	.word	0x00000012


	//----- nvinfo : EIATTR_FRAME_SIZE
	.align		4
.L_1:
        /*000c*/ 	.byte	0x04, 0x11
        /*000e*/ 	.short	(.L_3 - .L_2)
	.align		4
.L_2:
        /*0010*/ 	.word	index@(_Z18GPU_SCALAR_PRODUCTPfS_S_iPii)
        /*0014*/ 	.word	0x00000000


	//----- nvinfo : EIATTR_MIN_STACK_SIZE
	.align		4
.L_3:
        /*0018*/ 	.byte	0x04, 0x12
        /*001a*/ 	.short	(.L_5 - .L_4)
	.align		4
.L_4:
        /*001c*/ 	.word	index@(_Z18GPU_SCALAR_PRODUCTPfS_S_iPii)
        /*0020*/ 	.word	0x00000000
.L_5:


//--------------------- .nv.compat                --------------------------
	.section	.nv.compat,"",@"SHT_CUDA_COMPAT_INFO"
	.align	4
        /*0000*/ 	.byte	0x02, 0x09, 0x00, 0x00, 0x02, 0x02, 0x01, 0x00, 0x02, 0x05, 0x05, 0x00, 0x03, 0x07, 0x01, 0x01
        /*0010*/ 	.byte	0x02, 0x03, 0x00, 0x00, 0x02, 0x06, 0x01, 0x00, 0x04, 0x0b, 0x08, 0x00, 0x09, 0x00, 0x00, 0x00
        /*0020*/ 	.byte	0x00, 0x00, 0x00, 0x00


//--------------------- .nv.info._Z18GPU_SCALAR_PRODUCTPfS_S_iPii --------------------------
	.section	.nv.info._Z18GPU_SCALAR_PRODUCTPfS_S_iPii,"",@"SHT_CUDA_INFO"
	.sectionflags	@""
	.align	4


	//----- nvinfo : EIATTR_CUDA_API_VERSION
	.align		4
        /*0000*/ 	.byte	0x04, 0x37
        /*0002*/ 	.short	(.L_7 - .L_6)
.L_6:
        /*0004*/ 	.word	0x00000082


	//----- nvinfo : EIATTR_KPARAM_INFO
	.align		4
.L_7:
        /*0008*/ 	.byte	0x04, 0x17
        /*000a*/ 	.short	(.L_9 - .L_8)
.L_8:
        /*000c*/ 	.word	0x00000000
        /*0010*/ 	.short	0x0005
        /*0012*/ 	.short	0x0028
        /*0014*/ 	.byte	0x00, 0xf0, 0x11, 0x00


	//----- nvinfo : EIATTR_KPARAM_INFO
	.align		4
.L_9:
        /*0018*/ 	.byte	0x04, 0x17
        /*001a*/ 	.short	(.L_11 - .L_10)
.L_10:
        /*001c*/ 	.word	0x00000000
        /*0020*/ 	.short	0x0004
        /*0022*/ 	.short	0x0020
        /*0024*/ 	.byte	0x00, 0xf5, 0x21, 0x00


	//----- nvinfo : EIATTR_KPARAM_INFO
	.align		4
.L_11:
        /*0028*/ 	.byte	0x04, 0x17
        /*002a*/ 	.short	(.L_13 - .L_12)
.L_12:
        /*002c*/ 	.word	0x00000000
        /*0030*/ 	.short	0x0003
        /*0032*/ 	.short	0x0018
        /*0034*/ 	.byte	0x00, 0xf0, 0x11, 0x00


	//----- nvinfo : EIATTR_KPARAM_INFO
	.align		4
.L_13:
        /*0038*/ 	.byte	0x04, 0x17
        /*003a*/ 	.short	(.L_15 - .L_14)
.L_14:
        /*003c*/ 	.word	0x00000000
        /*0040*/ 	.short	0x0002
        /*0042*/ 	.short	0x0010
        /*0044*/ 	.byte	0x00, 0xf5, 0x21, 0x00


	//----- nvinfo : EIATTR_KPARAM_INFO
	.align		4
.L_15:
        /*0048*/ 	.byte	0x04, 0x17
        /*004a*/ 	.short	(.L_17 - .L_16)
.L_16:
        /*004c*/ 	.word	0x00000000
        /*0050*/ 	.short	0x0001
        /*0052*/ 	.short	0x0008
        /*0054*/ 	.byte	0x00, 0xf5, 0x21, 0x00


	//----- nvinfo : EIATTR_KPARAM_INFO
	.align		4
.L_17:
        /*0058*/ 	.byte	0x04, 0x17
        /*005a*/ 	.short	(.L_19 - .L_18)
.L_18:
        /*005c*/ 	.word	0x00000000
        /*0060*/ 	.short	0x0000
        /*0062*/ 	.short	0x0000
        /*0064*/ 	.byte	0x00, 0xf5, 0x21, 0x00


	//----- nvinfo : EIATTR_SPARSE_MMA_MASK
	.align		4
.L_19:
        /*0068*/ 	.byte	0x03, 0x50
        /*006a*/ 	.short	0x0000


	//----- nvinfo : EIATTR_MAXREG_COUNT
	.align		4
        /*006c*/ 	.byte	0x03, 0x1b
        /*006e*/ 	.short	0x00ff


	//----- nvinfo : EIATTR_NUM_BARRIERS
	.align		4
        /*0070*/ 	.byte	0x02, 0x4c
        /*0072*/ 	.byte	0x01
	.zero		1


	//----- nvinfo : EIATTR_MERCURY_ISA_VERSION
	.align		4
        /*0074*/ 	.byte	0x03, 0x5f
        /*0076*/ 	.short	0x0101


	//----- nvinfo : EIATTR_VRC_CTA_INIT_COUNT
	.align		4
        /*0078*/ 	.byte	0x02, 0x4a
	.zero		1
	.zero		1


	//----- nvinfo : EIATTR_EXIT_INSTR_OFFSETS
	.align		4
        /*007c*/ 	.byte	0x04, 0x1c
        /*007e*/ 	.short	(.L_21 - .L_20)


	//   ....[0]....
.L_20:
        /*0080*/ 	.word	0x00000060


	//   ....[1]....
        /*0084*/ 	.word	0x00000d10


	//   ....[2]....
        /*0088*/ 	.word	0x00000d90


	//----- nvinfo : EIATTR_CBANK_PARAM_SIZE
	.align		4
.L_21:
        /*008c*/ 	.byte	0x03, 0x19
        /*008e*/ 	.short	0x002c


	//----- nvinfo : EIATTR_PARAM_CBANK
	.align		4
        /*0090*/ 	.byte	0x04, 0x0a
        /*0092*/ 	.short	(.L_23 - .L_22)
	.align		4
.L_22:
        /*0094*/ 	.word	index@(.nv.constant0._Z18GPU_SCALAR_PRODUCTPfS_S_iPii)
        /*0098*/ 	.short	0x0380
        /*009a*/ 	.short	0x002c


	//----- nvinfo : EIATTR_SW_WAR
	.align		4
.L_23:
        /*009c*/ 	.byte	0x04, 0x36
        /*009e*/ 	.short	(.L_25 - .L_24)
.L_24:
        /*00a0*/ 	.word	0x00000008
.L_25:


//--------------------- .nv.callgraph             --------------------------
	.section	.nv.callgraph,"",@"SHT_CUDA_CALLGRAPH"
	.align	4
	.sectionentsize	8
	.align		4
        /*0000*/ 	.word	0x00000000
	.align		4
        /*0004*/ 	.word	0xffffffff
	.align		4
        /*0008*/ 	.word	0x00000000
	.align		4
        /*000c*/ 	.word	0xfffffffe
	.align		4
        /*0010*/ 	.word	0x00000000
	.align		4
        /*0014*/ 	.word	0xfffffffd
	.align		4
        /*0018*/ 	.word	0x00000000
	.align		4
        /*001c*/ 	.word	0xfffffffc


//--------------------- .text._Z18GPU_SCALAR_PRODUCTPfS_S_iPii --------------------------
	.section	.text._Z18GPU_SCALAR_PRODUCTPfS_S_iPii,"ax",@progbits
	.align	128
        .global         _Z18GPU_SCALAR_PRODUCTPfS_S_iPii
        .type           _Z18GPU_SCALAR_PRODUCTPfS_S_iPii,@function
        .size           _Z18GPU_SCALAR_PRODUCTPfS_S_iPii,(.L_x_5 - _Z18GPU_SCALAR_PRODUCTPfS_S_iPii)
        .other          _Z18GPU_SCALAR_PRODUCTPfS_S_iPii,@"STO_CUDA_ENTRY STV_DEFAULT"
_Z18GPU_SCALAR_PRODUCTPfS_S_iPii:
.text._Z18GPU_SCALAR_PRODUCTPfS_S_iPii:
[----:B------:R-:W-:Y:S01]  /*0000*/  LDC R1, c[0x0][0x37c] ;  /* 0x0000df00ff017b82 */ /* 0x000fe20000000800 */
[----:B------:R-:W0:Y:S01]  /*0010*/  S2R R3, SR_TID.X ;  /* 0x0000000000037919 */ /* 0x000e220000002100 */
[----:B------:R-:W0:Y:S01]  /*0020*/  LDCU UR4, c[0x0][0x360] ;  /* 0x00006c00ff0477ac */ /* 0x000e220008000800 */
[----:B------:R-:W0:Y:S02]  /*0030*/  S2R R0, SR_CTAID.X ;  /* 0x0000000000007919 */ /* 0x000e240000002500 */
[----:B0-----:R-:W-:-:S05]  /*0040*/  IMAD R9, R0, UR4, R3 ;  /* 0x0000000400097c24 */ /* 0x001fca000f8e0203 */
[----:B------:R-:W-:-:S13]  /*0050*/  ISETP.GT.AND P0, PT, R9, 0x3, PT ;  /* 0x000000030900780c */ /* 0x000fda0003f04270 */
[----:B------:R-:W-:Y:S05]  /*0060*/  @P0 EXIT ;  /* 0x000000000000094d */ /* 0x000fea0003800000 */
[----:B------:R-:W0:Y:S01]  /*0070*/  LDC.64 R4, c[0x0][0x380] ;  /* 0x0000e000ff047b82 */ /* 0x000e220000000a00 */
[----:B------:R-:W1:Y:S07]  /*0080*/  LDCU.64 UR12, c[0x0][0x358] ;  /* 0x00006b00ff0c77ac */ /* 0x000e6e0008000a00 */
[----:B------:R-:W2:Y:S08]  /*0090*/  LDC.64 R6, c[0x0][0x388] ;  /* 0x0000e200ff067b82 */ /* 0x000eb00000000a00 */
[----:B------:R-:W3:Y:S01]  /*00a0*/  S2UR UR5, SR_CgaCtaId ;  /* 0x00000000000579c3 */ /* 0x000ee20000008800 */
[----:B------:R-:W-:Y:S01]  /*00b0*/  UMOV UR4, 0x400 ;  /* 0x0000040000047882 */ /* 0x000fe20000000000 */
[----:B------:R-:W4:Y:S01]  /*00c0*/  LDCU UR6, c[0x0][0x398] ;  /* 0x00007300ff0677ac */ /* 0x000f220008000800 */
[----:B0-----:R-:W-:-:S06]  /*00d0*/  IMAD.WIDE R4, R9, 0x4, R4 ;  /* 0x0000000409047825 */ /* 0x001fcc00078e0204 */
[----:B-1----:R-:W5:Y:S01]  /*00e0*/  LDG.E R4, desc[UR12][R4.64] ;  /* 0x0000000c04047981 */ /* 0x002f62000c1e1900 */
[----:B--2---:R-:W-:-:S06]  /*00f0*/  IMAD.WIDE R6, R9, 0x4, R6 ;  /* 0x0000000409067825 */ /* 0x004fcc00078e0206 */
[----:B------:R-:W5:Y:S01]  /*0100*/  LDG.E R7, desc[UR12][R6.64] ;  /* 0x0000000c06077981 */ /* 0x000f62000c1e1900 */
[----:B---3--:R-:W-:-:S06]  /*0110*/  ULEA UR4, UR5, UR4, 0x18 ;  /* 0x0000000405047291 */ /* 0x008fcc000f8ec0ff */
[----:B------:R-:W-:Y:S01]  /*0120*/  LEA R2, R3, UR4, 0x2 ;  /* 0x0000000403027c11 */ /* 0x000fe2000f8e10ff */
[----:B----4-:R-:W-:Y:S01]  /*0130*/  UISETP.GE.AND UP0, UPT, UR6, 0x1, UPT ;  /* 0x000000010600788c */ /* 0x010fe2000bf06270 */
[----:B-----5:R-:W-:-:S05]  /*0140*/  FMUL R9, R4, R7 ;  /* 0x0000000704097220 */ /* 0x020fca0000400000 */
[----:B------:R0:W-:Y:S01]  /*0150*/  STS [R2], R9 ;  /* 0x0000000902007388 */ /* 0x0001e20000000800 */
[----:B------:R-:W-:Y:S06]  /*0160*/  BAR.SYNC.DEFER_BLOCKING 0x0 ;  /* 0x0000000000007b1d */ /* 0x000fec0000010000 */
[----:B------:R-:W-:Y:S05]  /*0170*/  BRA.U !UP0, `(.L_x_0) ;  /* 0x0000000908dc7547 */ /* 0x000fea000b800000 */
[----:B------:R-:W-:Y:S02]  /*0180*/  UISETP.GE.U32.AND UP1, UPT, UR6, 0x4, UPT ;  /* 0x000000040600788c */ /* 0x000fe4000bf26070 */
[----:B------:R-:W-:Y:S01]  /*0190*/  ULOP3.LUT UR8, UR6, 0x3, URZ, 0xc0, !UPT ;  /* 0x0000000306087892 */ /* 0x000fe2000f8ec0ff */
[----:B------:R-:W-:-:S03]  /*01a0*/  UMOV UR4, URZ ;  /* 0x000000ff00047c82 */ /* 0x000fc60008000000 */
[----:B------:R-:W-:-:S03]  /*01b0*/  UISETP.NE.AND UP0, UPT, UR8, URZ, UPT ;  /* 0x000000ff0800728c */ /* 0x000fc6000bf05270 */
[----:B------:R-:W-:Y:S08]  /*01c0*/  BRA.U !UP1, `(.L_x_1) ;  /* 0x0000000909147547 */ /* 0x000ff0000b800000 */
[----:B------:R-:W1:Y:S01]  /*01d0*/  LDCU.64 UR10, c[0x0][0x3a0] ;  /* 0x00007400ff0a77ac */ /* 0x000e620008000a00 */
[----:B------:R-:W-:Y:S02]  /*01e0*/  ISETP.GE.AND P0, PT, R3, RZ, PT ;  /* 0x000000ff0300720c */ /* 0x000fe40003f06270 */
[----:B------:R-:W-:Y:S01]  /*01f0*/  IABS R7, R3 ;  /* 0x0000000300077213 */ /* 0x000fe20000000000 */
[----:B------:R-:W-:-:S04]  /*0200*/  ULOP3.LUT UR4, UR6, 0x7ffffffc, URZ, 0xc0, !UPT ;  /* 0x7ffffffc06047892 */ /* 0x000fc8000f8ec0ff */
[----:B------:R-:W-:Y:S02]  /*0210*/  UIADD3 UR7, UPT, UPT, -UR4, URZ, URZ ;  /* 0x000000ff04077290 */ /* 0x000fe4000fffe1ff */
[----:B-1----:R-:W-:-:S04]  /*0220*/  UIADD3 UR5, UP1, UPT, UR10, 0x8, URZ ;  /* 0x000000080a057890 */ /* 0x002fc8000ff3e0ff */
[----:B------:R-:W-:Y:S02]  /*0230*/  UIADD3.X UR6, UPT, UPT, URZ, UR11, URZ, UP1, !UPT ;  /* 0x0000000bff067290 */ /* 0x000fe40008ffe4ff */
[----:B------:R-:W-:-:S04]  /*0240*/  IMAD.U32 R4, RZ, RZ, UR5 ;  /* 0x00000005ff047e24 */ /* 0x000fc8000f8e00ff */
[----:B------:R-:W-:-:S07]  /*0250*/  IMAD.U32 R5, RZ, RZ, UR6 ;  /* 0x00000006ff057e24 */ /* 0x000fce000f8e00ff */
.L_x_2:
[----:B------:R-:W2:Y:S02]  /*0260*/  LDG.E R14, desc[UR12][R4.64+-0x4] ;  /* 0xfffffc0c040e7981 */ /* 0x000ea4000c1e1900 */
[-C--:B--2---:R-:W-:Y:S02]  /*0270*/  IABS R12, R14.reuse ;  /* 0x0000000e000c7213 */ /* 0x084fe40000000000 */
[----:B------:R-:W-:Y:S02]  /*0280*/  IABS R13, R14 ;  /* 0x0000000e000d7213 */ /* 0x000fe40000000000 */
[----:B-1----:R-:W1:Y:S08]  /*0290*/  I2F.RP R6, R12 ;  /* 0x0000000c00067306 */ /* 0x002e700000209400 */
[----:B-1----:R-:W1:Y:S02]  /*02a0*/  MUFU.RCP R6, R6 ;  /* 0x0000000600067308 */ /* 0x002e640000001000 */
[----:B-1----:R-:W-:-:S02]  /*02b0*/  IADD3 R8, PT, PT, R6, 0xffffffe, RZ ;  /* 0x0ffffffe06087810 */ /* 0x002fc40007ffe0ff */
[----:B------:R-:W-:-:S04]  /*02c0*/  IABS R6, R3 ;  /* 0x0000000300067213 */ /* 0x000fc80000000000 */
[----:B0-----:R0:W1:Y:S02]  /*02d0*/  F2I.FTZ.U32.TRUNC.NTZ R9, R8 ;  /* 0x0000000800097305 */ /* 0x001064000021f000 */
[----:B0-----:R-:W-:Y:S02]  /*02e0*/  IMAD.MOV.U32 R8, RZ, RZ, RZ ;  /* 0x000000ffff087224 */ /* 0x001fe400078e00ff */
[----:B-1----:R-:W-:-:S04]  /*02f0*/  IMAD.MOV R11, RZ, RZ, -R9 ;  /* 0x000000ffff0b7224 */ /* 0x002fc800078e0a09 */
[----:B------:R-:W-:-:S04]  /*0300*/  IMAD R11, R11, R12, RZ ;  /* 0x0000000c0b0b7224 */ /* 0x000fc800078e02ff */
[----:B------:R-:W-:Y:S01]  /*0310*/  IMAD.HI.U32 R10, R9, R11, R8 ;  /* 0x0000000b090a7227 */ /* 0x000fe200078e0008 */
[----:B------:R-:W-:-:S05]  /*0320*/  IADD3 R9, PT, PT, RZ, -R13, RZ ;  /* 0x8000000dff097210 */ /* 0x000fca0007ffe0ff */
[----:B------:R-:W-:-:S04]  /*0330*/  IMAD.HI.U32 R7, R10, R7, RZ ;  /* 0x000000070a077227 */ /* 0x000fc800078e00ff */
[----:B------:R-:W-:-:S05]  /*0340*/  IMAD R7, R7, R9, R6 ;  /* 0x0000000907077224 */ /* 0x000fca00078e0206 */
[----:B------:R-:W-:-:S13]  /*0350*/  ISETP.GT.U32.AND P1, PT, R12, R7, PT ;  /* 0x000000070c00720c */ /* 0x000fda0003f24070 */
[----:B------:R-:W-:Y:S01]  /*0360*/  @!P1 IMAD.IADD R7, R7, 0x1, -R12 ;  /* 0x0000000107079824 */ /* 0x000fe200078e0a0c */
[----:B------:R-:W-:-:S04]  /*0370*/  ISETP.NE.AND P1, PT, R14, RZ, PT ;  /* 0x000000ff0e00720c */ /* 0x000fc80003f25270 */
[----:B------:R-:W-:-:S13]  /*0380*/  ISETP.GT.U32.AND P2, PT, R12, R7, PT ;  /* 0x000000070c00720c */ /* 0x000fda0003f44070 */
[----:B------:R-:W-:-:S05]  /*0390*/  @!P2 IMAD.IADD R7, R7, 0x1, -R12 ;  /* 0x000000010707a824 */ /* 0x000fca00078e0a0c */
[----:B------:R-:W-:Y:S02]  /*03a0*/  @!P0 IADD3 R7, PT, PT, -R7, RZ, RZ ;  /* 0x000000ff07078210 */ /* 0x000fe40007ffe1ff */
[----:B------:R-:W-:-:S04]  /*03b0*/  @!P1 LOP3.LUT R7, RZ, R14, RZ, 0x33, !PT ;  /* 0x0000000eff079212 */ /* 0x000fc800078e33ff */
[----:B------:R-:W-:-:S13]  /*03c0*/  ISETP.NE.AND P0, PT, R7, RZ, PT ;  /* 0x000000ff0700720c */ /* 0x000fda0003f05270 */
[----:B------:R-:W2:Y:S04]  /*03d0*/  @!P0 LDG.E R7, desc[UR12][R4.64+-0x8] ;  /* 0xfffff80c04078981 */ /* 0x000ea8000c1e1900 */
[----:B------:R-:W-:Y:S01]  /*03e0*/  @!P0 LDS R8, [R2] ;  /* 0x0000000002088984 */ /* 0x000fe20000000800 */
[----:B--2---:R-:W-:-:S06]  /*03f0*/  @!P0 IMAD R7, R7, 0x4, R2 ;  /* 0x0000000407078824 */ /* 0x004fcc00078e0202 */
[----:B------:R-:W0:Y:S02]  /*0400*/  @!P0 LDS R7, [R7] ;  /* 0x0000000007078984 */ /* 0x000e240000000800 */
[----:B0-----:R-:W-:-:S05]  /*0410*/  @!P0 FADD R11, R7, R8 ;  /* 0x00000008070b8221 */ /* 0x001fca0000000000 */
[----:B------:R0:W-:Y:S01]  /*0420*/  @!P0 STS [R2], R11 ;  /* 0x0000000b02008388 */ /* 0x0001e20000000800 */
[----:B------:R-:W-:Y:S06]  /*0430*/  BAR.SYNC.DEFER_BLOCKING 0x0 ;  /* 0x0000000000007b1d */ /* 0x000fec0000010000 */
[----:B------:R-:W2:Y:S02]  /*0440*/  LDG.E R13, desc[UR12][R4.64] ;  /* 0x0000000c040d7981 */ /* 0x000ea4000c1e1900 */
[-C--:B--2---:R-:W-:Y:S02]  /*0450*/  IABS R14, R13.reuse ;  /* 0x0000000d000e7213 */ /* 0x084fe40000000000 */
[----:B------:R-:W-:-:S02]  /*0460*/  IABS R15, R13 ;  /* 0x0000000d000f7213 */ /* 0x000fc40000000000 */
[----:B------:R-:W1:Y:S01]  /*0470*/  I2F.RP R10, R14 ;  /* 0x0000000e000a7306 */ /* 0x000e620000209400 */
[----:B------:R-:W-:-:S07]  /*0480*/  ISETP.NE.AND P1, PT, R13, RZ, PT ;  /* 0x000000ff0d00720c */ /* 0x000fce0003f25270 */
[----:B-1----:R-:W1:Y:S02]  /*0490*/  MUFU.RCP R10, R10 ;  /* 0x0000000a000a7308 */ /* 0x002e640000001000 */
[----:B-1----:R-:W-:Y:S01]  /*04a0*/  VIADD R8, R10, 0xffffffe ;  /* 0x0ffffffe0a087836 */ /* 0x002fe20000000000 */
[----:B------:R-:W-:-:S05]  /*04b0*/  IADD3 R10, PT, PT, RZ, -R15, RZ ;  /* 0x8000000fff0a7210 */ /* 0x000fca0007ffe0ff */
[----:B------:R1:W2:Y:S02]  /*04c0*/  F2I.FTZ.U32.TRUNC.NTZ R9, R8 ;  /* 0x0000000800097305 */ /* 0x0002a4000021f000 */
[----:B-1----:R-:W-:Y:S01]  /*04d0*/  IMAD.MOV.U32 R8, RZ, RZ, RZ ;  /* 0x000000ffff087224 */ /* 0x002fe200078e00ff */
[----:B--2---:R-:W-:-:S05]  /*04e0*/  IADD3 R7, PT, PT, RZ, -R9, RZ ;  /* 0x80000009ff077210 */ /* 0x004fca0007ffe0ff */
[----:B0-----:R-:W-:Y:S02]  /*04f0*/  IMAD R11, R7, R14, RZ ;  /* 0x0000000e070b7224 */ /* 0x001fe400078e02ff */
[----:B------:R-:W-:Y:S02]  /*0500*/  IMAD.MOV.U32 R7, RZ, RZ, R6 ;  /* 0x000000ffff077224 */ /* 0x000fe400078e0006 */
[----:B------:R-:W-:-:S06]  /*0510*/  IMAD.HI.U32 R12, R9, R11, R8 ;  /* 0x0000000b090c7227 */ /* 0x000fcc00078e0008 */
[----:B------:R-:W-:-:S04]  /*0520*/  IMAD.HI.U32 R9, R12, R7, RZ ;  /* 0x000000070c097227 */ /* 0x000fc800078e00ff */
[----:B------:R-:W-:-:S05]  /*0530*/  IMAD R9, R9, R10, R6 ;  /* 0x0000000a09097224 */ /* 0x000fca00078e0206 */
[----:B------:R-:W-:-:S13]  /*0540*/  ISETP.GT.U32.AND P0, PT, R14, R9, PT ;  /* 0x000000090e00720c */ /* 0x000fda0003f04070 */
[----:B------:R-:W-:Y:S01]  /*0550*/  @!P0 IMAD.IADD R9, R9, 0x1, -R14 ;  /* 0x0000000109098824 */ /* 0x000fe200078e0a0e */
[----:B------:R-:W-:-:S04]  /*0560*/  ISETP.GE.AND P0, PT, R3, RZ, PT ;  /* 0x000000ff0300720c */ /* 0x000fc80003f06270 */
[----:B------:R-:W-:-:S13]  /*0570*/  ISETP.GT.U32.AND P2, PT, R14, R9, PT ;  /* 0x000000090e00720c */ /* 0x000fda0003f44070 */
[----:B------:R-:W-:-:S05]  /*0580*/  @!P2 IMAD.IADD R9, R9, 0x1, -R14 ;  /* 0x000000010909a824 */ /* 0x000fca00078e0a0e */
[----:B------:R-:W-:Y:S02]  /*0590*/  @!P0 IADD3 R9, PT, PT, -R9, RZ, RZ ;  /* 0x000000ff09098210 */ /* 0x000fe40007ffe1ff */
[----:B------:R-:W-:-:S04]  /*05a0*/  @!P1 LOP3.LUT R9, RZ, R13, RZ, 0x33, !PT ;  /* 0x0000000dff099212 */ /* 0x000fc800078e33ff */
[----:B------:R-:W-:-:S13]  /*05b0*/  ISETP.NE.AND P1, PT, R9, RZ, PT ;  /* 0x000000ff0900720c */ /* 0x000fda0003f25270 */
[----:B------:R-:W2:Y:S02]  /*05c0*/  @!P1 LDG.E R9, desc[UR12][R4.64+-0x4] ;  /* 0xfffffc0c04099981 */ /* 0x000ea4000c1e1900 */
[----:B--2---:R-:W-:Y:S02]  /*05d0*/  @!P1 IMAD R10, R9, 0x4, R2 ;  /* 0x00000004090a9824 */ /* 0x004fe400078e0202 */
[----:B------:R-:W-:Y:S04]  /*05e0*/  @!P1 LDS R9, [R2] ;  /* 0x0000000002099984 */ /* 0x000fe80000000800 */
[----:B------:R-:W0:Y:S02]  /*05f0*/  @!P1 LDS R10, [R10] ;  /* 0x000000000a0a9984 */ /* 0x000e240000000800 */
[----:B0-----:R-:W-:-:S05]  /*0600*/  @!P1 FADD R11, R10, R9 ;  /* 0x000000090a0b9221 */ /* 0x001fca0000000000 */
[----:B------:R0:W-:Y:S01]  /*0610*/  @!P1 STS [R2], R11 ;  /* 0x0000000b02009388 */ /* 0x0001e20000000800 */
[----:B------:R-:W-:Y:S06]  /*0620*/  BAR.SYNC.DEFER_BLOCKING 0x0 ;  /* 0x0000000000007b1d */ /* 0x000fec0000010000 */
[----:B------:R-:W2:Y:S02]  /*0630*/  LDG.E R13, desc[UR12][R4.64+0x4] ;  /* 0x0000040c040d7981 */ /* 0x000ea4000c1e1900 */
[----:B--2---:R-:W-:-:S04]  /*0640*/  IABS R14, R13 ;  /* 0x0000000d000e7213 */ /* 0x004fc80000000000 */
[----:B------:R-:W1:Y:S08]  /*0650*/  I2F.RP R12, R14 ;  /* 0x0000000e000c7306 */ /* 0x000e700000209400 */
[----:B-1----:R-:W1:Y:S02]  /*0660*/  MUFU.RCP R12, R12 ;  /* 0x0000000c000c7308 */ /* 0x002e640000001000 */
[----:B-1----:R-:W-:-:S06]  /*0670*/  VIADD R8, R12, 0xffffffe ;  /* 0x0ffffffe0c087836 */ /* 0x002fcc0000000000 */
[----:B------:R1:W2:Y:S02]  /*0680*/  F2I.FTZ.U32.TRUNC.NTZ R9, R8 ;  /* 0x0000000800097305 */ /* 0x0002a4000021f000 */
[----:B-1----:R-:W-:Y:S01]  /*0690*/  IMAD.MOV.U32 R8, RZ, RZ, RZ ;  /* 0x000000ffff087224 */ /* 0x002fe200078e00ff */
[----:B--2---:R-:W-:-:S05]  /*06a0*/  IADD3 R15, PT, PT, RZ, -R9, RZ ;  /* 0x80000009ff0f7210 */ /* 0x004fca0007ffe0ff */
[----:B0-----:R-:W-:Y:S01]  /*06b0*/  IMAD R11, R15, R14, RZ ;  /* 0x0000000e0f0b7224 */ /* 0x001fe200078e02ff */
[----:B------:R-:W-:-:S03]  /*06c0*/  IABS R15, R13 ;  /* 0x0000000d000f7213 */ /* 0x000fc60000000000 */
[----:B------:R-:W-:-:S04]  /*06d0*/  IMAD.HI.U32 R10, R9, R11, R8 ;  /* 0x0000000b090a7227 */ /* 0x000fc800078e0008 */
[----:B------:R-:W-:Y:S02]  /*06e0*/  IMAD.MOV R11, RZ, RZ, -R15 ;  /* 0x000000ffff0b7224 */ /* 0x000fe400078e0a0f */
[----:B------:R-:W-:-:S04]  /*06f0*/  IMAD.HI.U32 R9, R10, R7, RZ ;  /* 0x000000070a097227 */ /* 0x000fc800078e00ff */
[----:B------:R-:W-:-:S05]  /*0700*/  IMAD R9, R9, R11, R6 ;  /* 0x0000000b09097224 */ /* 0x000fca00078e0206 */
[----:B------:R-:W-:-:S13]  /*0710*/  ISETP.GT.U32.AND P1, PT, R14, R9, PT ;  /* 0x000000090e00720c */ /* 0x000fda0003f24070 */
[----:B------:R-:W-:Y:S02]  /*0720*/  @!P1 IADD3 R9, PT, PT, R9, -R14, RZ ;  /* 0x8000000e09099210 */ /* 0x000fe40007ffe0ff */
[----:B------:R-:W-:Y:S02]  /*0730*/  ISETP.NE.AND P1, PT, R13, RZ, PT ;  /* 0x000000ff0d00720c */ /* 0x000fe40003f25270 */
[----:B------:R-:W-:-:S13]  /*0740*/  ISETP.GT.U32.AND P2, PT, R14, R9, PT ;  /* 0x000000090e00720c */ /* 0x000fda0003f44070 */
[----:B------:R-:W-:-:S04]  /*0750*/  @!P2 IMAD.IADD R9, R9, 0x1, -R14 ;  /* 0x000000010909a824 */ /* 0x000fc800078e0a0e */
[----:B------:R-:W-:Y:S01]  /*0760*/  @!P0 IMAD.MOV R9, RZ, RZ, -R9 ;  /* 0x000000ffff098224 */ /* 0x000fe200078e0a09 */
[----:B------:R-:W-:-:S04]  /*0770*/  @!P1 LOP3.LUT R9, RZ, R13, RZ, 0x33, !PT ;  /* 0x0000000dff099212 */ /* 0x000fc800078e33ff */
[----:B------:R-:W-:-:S13]  /*0780*/  ISETP.NE.AND P1, PT, R9, RZ, PT ;  /* 0x000000ff0900720c */ /* 0x000fda0003f25270 */
[----:B------:R-:W2:Y:S02]  /*0790*/  @!P1 LDG.E R9, desc[UR12][R4.64] ;  /* 0x0000000c04099981 */ /* 0x000ea4000c1e1900 */
[----:B--2---:R-:W-:Y:S02]  /*07a0*/  @!P1 LEA R10, R9, R2, 0x2 ;  /* 0x00000002090a9211 */ /* 0x004fe400078e10ff */
        /* <DEDUP_REMOVED lines=11> */
[----:B-1----:R-:W-:Y:S02]  /*0860*/  HFMA2 R8, -RZ, RZ, 0, 0 ;  /* 0x00000000ff087431 */ /* 0x002fe400000001ff */
[----:B--2---:R-:W-:-:S04]  /*0870*/  IMAD.MOV R15, RZ, RZ, -R9 ;  /* 0x000000ffff0f7224 */ /* 0x004fc800078e0a09 */
[----:B0-----:R-:W-:Y:S01]  /*0880*/  IMAD R11, R15, R14, RZ ;  /* 0x0000000e0f0b7224 */ /* 0x001fe200078e02ff */
[----:B------:R-:W-:-:S03]  /*0890*/  IABS R15, R13 ;  /* 0x0000000d000f7213 */ /* 0x000fc60000000000 */
[----:B------:R-:W-:-:S04]  /*08a0*/  IMAD.HI.U32 R10, R9, R11, R8 ;  /* 0x0000000b090a7227 */ /* 0x000fc800078e0008 */
[----:B------:R-:W-:Y:S02]  /*08b0*/  IMAD.MOV R11, RZ, RZ, -R15 ;  /* 0x000000ffff0b7224 */ /* 0x000fe400078e0a0f */
[----:B------:R-:W-:-:S04]  /*08c0*/  IMAD.HI.U32 R9, R10, R7, RZ ;  /* 0x000000070a097227 */ /* 0x000fc800078e00ff */
[----:B------:R-:W-:-:S05]  /*08d0*/  IMAD R9, R9, R11, R6 ;  /* 0x0000000b09097224 */ /* 0x000fca00078e0206 */
[----:B------:R-:W-:-:S13]  /*08e0*/  ISETP.GT.U32.AND P1, PT, R14, R9, PT ;  /* 0x000000090e00720c */ /* 0x000fda0003f24070 */
[----:B------:R-:W-:Y:S01]  /*08f0*/  @!P1 IMAD.IADD R9, R9, 0x1, -R14 ;  /* 0x0000000109099824 */ /* 0x000fe200078e0a0e */
[----:B------:R-:W-:-:S04]  /*0900*/  ISETP.NE.AND P1, PT, R13, RZ, PT ;  /* 0x000000ff0d00720c */ /* 0x000fc80003f25270 */
[----:B------:R-:W-:-:S13]  /*0910*/  ISETP.GT.U32.AND P2, PT, R14, R9, PT ;  /* 0x000000090e00720c */ /* 0x000fda0003f44070 */
[----:B------:R-:W-:-:S05]  /*0920*/  @!P2 IADD3 R9, PT, PT, R9, -R14, RZ ;  /* 0x8000000e0909a210 */ /* 0x000fca0007ffe0ff */
[----:B------:R-:W-:Y:S01]  /*0930*/  @!P0 IMAD.MOV R9, RZ, RZ, -R9 ;  /* 0x000000ffff098224 */ /* 0x000fe200078e0a09 */
[----:B------:R-:W-:-:S04]  /*0940*/  @!P1 LOP3.LUT R9, RZ, R13, RZ, 0x33, !PT ;  /* 0x0000000dff099212 */ /* 0x000fc800078e33ff */
[----:B------:R-:W-:-:S13]  /*0950*/  ISETP.NE.AND P1, PT, R9, RZ, PT ;  /* 0x000000ff0900720c */ /* 0x000fda0003f25270 */
[----:B------:R-:W2:Y:S01]  /*0960*/  @!P1 LDG.E R9, desc[UR12][R4.64+0x4] ;  /* 0x0000040c04099981 */ /* 0x000ea2000c1e1900 */
[----:B------:R-:W-:-:S03]  /*0970*/  UIADD3 UR7, UPT, UPT, UR7, 0x4, URZ ;  /* 0x0000000407077890 */ /* 0x000fc6000fffe0ff */
[----:B------:R-:W-:Y:S01]  /*0980*/  @!P1 LDS R6, [R2] ;  /* 0x0000000002069984 */ /* 0x000fe20000000800 */
[----:B------:R-:W-:Y:S01]  /*0990*/  UISETP.NE.AND UP1, UPT, UR7, URZ, UPT ;  /* 0x000000ff0700728c */ /* 0x000fe2000bf25270 */
[----:B--2---:R-:W-:-:S06]  /*09a0*/  @!P1 IMAD R9, R9, 0x4, R2 ;  /* 0x0000000409099824 */ /* 0x004fcc00078e0202 */
[----:B------:R-:W0:Y:S02]  /*09b0*/  @!P1 LDS R9, [R9] ;  /* 0x0000000009099984 */ /* 0x000e240000000800 */
[----:B0-----:R-:W-:-:S05]  /*09c0*/  @!P1 FADD R11, R9, R6 ;  /* 0x00000006090b9221 */ /* 0x001fca0000000000 */
[----:B------:R1:W-:Y:S01]  /*09d0*/  @!P1 STS [R2], R11 ;  /* 0x0000000b02009388 */ /* 0x0003e20000000800 */
[----:B------:R-:W-:Y:S01]  /*09e0*/  BAR.SYNC.DEFER_BLOCKING 0x0 ;  /* 0x0000000000007b1d */ /* 0x000fe20000010000 */
[----:B------:R-:W-:-:S04]  /*09f0*/  IADD3 R4, P1, PT, R4, 0x10, RZ ;  /* 0x0000001004047810 */ /* 0x000fc80007f3e0ff */
[----:B------:R-:W-:Y:S01]  /*0a00*/  IADD3.X R5, PT, PT, RZ, R5, RZ, P1, !PT ;  /* 0x00000005ff057210 */ /* 0x000fe20000ffe4ff */
[----:B------:R-:W-:Y:S08]  /*0a10*/  BRA.U UP1, `(.L_x_2) ;  /* 0xfffffff901107547 */ /* 0x000ff0000b83ffff */
.L_x_1:
[----:B------:R-:W-:Y:S05]  /*0a20*/  BRA.U !UP0, `(.L_x_0) ;  /* 0x0000000108b07547 */ /* 0x000fea000b800000 */
[----:B------:R-:W2:Y:S01]  /*0a30*/  LDCU.64 UR6, c[0x0][0x3a0] ;  /* 0x00007400ff0677ac */ /* 0x000ea20008000a00 */
[----:B------:R-:W-:Y:S01]  /*0a40*/  IABS R6, R3 ;  /* 0x0000000300067213 */ /* 0x000fe20000000000 */
[----:B------:R-:W-:Y:S02]  /*0a50*/  UIADD3 UR8, UPT, UPT, -UR8, URZ, URZ ;  /* 0x000000ff08087290 */ /* 0x000fe4000fffe1ff */
[----:B--2---:R-:W-:-:S04]  /*0a60*/  UIMAD.WIDE.U32 UR4, UR4, 0x4, UR6 ;  /* 0x00000004040478a5 */ /* 0x004fc8000f8e0006 */
[----:B------:R-:W-:-:S04]  /*0a70*/  UIADD3 UR6, UP0, UPT, UR4, 0x4, URZ ;  /* 0x0000000404067890 */ /* 0x000fc8000ff1e0ff */
[----:B------:R-:W-:Y:S02]  /*0a80*/  UIADD3.X UR4, UPT, UPT, URZ, UR5, URZ, UP0, !UPT ;  /* 0x00000005ff047290 */ /* 0x000fe400087fe4ff */
[----:B------:R-:W-:-:S04]  /*0a90*/  IMAD.U32 R4, RZ, RZ, UR6 ;  /* 0x00000006ff047e24 */ /* 0x000fc8000f8e00ff */
[----:B------:R-:W-:-:S07]  /*0aa0*/  IMAD.U32 R5, RZ, RZ, UR4 ;  /* 0x00000004ff057e24 */ /* 0x000fce000f8e00ff */
.L_x_3:
[----:B--2---:R-:W2:Y:S01]  /*0ab0*/  LDG.E R13, desc[UR12][R4.64] ;  /* 0x0000000c040d7981 */ /* 0x004ea2000c1e1900 */
[----:B------:R-:W-:Y:S02]  /*0ac0*/  ISETP.GE.AND P2, PT, R3, RZ, PT ;  /* 0x000000ff0300720c */ /* 0x000fe40003f46270 */
[-C--:B--2---:R-:W-:Y:S02]  /*0ad0*/  IABS R10, R13.reuse ;  /* 0x0000000d000a7213 */ /* 0x084fe40000000000 */
[----:B------:R-:W-:Y:S02]  /*0ae0*/  IABS R12, R13 ;  /* 0x0000000d000c7213 */ /* 0x000fe40000000000 */
[----:B------:R-:W2:Y:S02]  /*0af0*/  I2F.RP R7, R10 ;  /* 0x0000000a00077306 */ /* 0x000ea40000209400 */
[----:B------:R-:W-:-:S06]  /*0b00*/  IADD3 R12, PT, PT, RZ, -R12, RZ ;  /* 0x8000000cff0c7210 */ /* 0x000fcc0007ffe0ff */
[----:B--2---:R-:W2:Y:S02]  /*0b10*/  MUFU.RCP R7, R7 ;  /* 0x0000000700077308 */ /* 0x004ea40000001000 */
[----:B--2---:R-:W-:Y:S02]  /*0b20*/  IADD3 R8, PT, PT, R7, 0xffffffe, RZ ;  /* 0x0ffffffe07087810 */ /* 0x004fe40007ffe0ff */
[----:B------:R-:W-:-:S04]  /*0b30*/  IABS R7, R3 ;  /* 0x0000000300077213 */ /* 0x000fc80000000000 */
[----:B0-----:R0:W1:Y:S02]  /*0b40*/  F2I.FTZ.U32.TRUNC.NTZ R9, R8 ;  /* 0x0000000800097305 */ /* 0x001064000021f000 */
[----:B0-----:R-:W-:Y:S02]  /*0b50*/  IMAD.MOV.U32 R8, RZ, RZ, RZ ;  /* 0x000000ffff087224 */ /* 0x001fe400078e00ff */
[----:B-1----:R-:W-:-:S04]  /*0b60*/  IMAD.MOV R11, RZ, RZ, -R9 ;  /* 0x000000ffff0b7224 */ /* 0x002fc800078e0a09 */
[----:B------:R-:W-:-:S04]  /*0b70*/  IMAD R11, R11, R10, RZ ;  /* 0x0000000a0b0b7224 */ /* 0x000fc800078e02ff */
[----:B------:R-:W-:-:S06]  /*0b80*/  IMAD.HI.U32 R9, R9, R11, R8 ;  /* 0x0000000b09097227 */ /* 0x000fcc00078e0008 */
        /* <DEDUP_REMOVED lines=22> */
.L_x_0:
[----:B------:R-:W-:Y:S01]  /*0cf0*/  BAR.SYNC.DEFER_BLOCKING 0x0 ;  /* 0x0000000000007b1d */ /* 0x000fe20000010000 */
[----:B------:R-:W-:-:S13]  /*0d00*/  ISETP.NE.AND P0, PT, R3, RZ, PT ;  /* 0x000000ff0300720c */ /* 0x000fda0003f05270 */
[----:B------:R-:W-:Y:S05]  /*0d10*/  @P0 EXIT ;  /* 0x000000000000094d */ /* 0x000fea0003800000 */
[----:B------:R-:W3:Y:S01]  /*0d20*/  S2UR UR5, SR_CgaCtaId ;  /* 0x00000000000579c3 */ /* 0x000ee20000008800 */
[----:B------:R-:W-:-:S07]  /*0d30*/  UMOV UR4, 0x400 ;  /* 0x0000040000047882 */ /* 0x000fce0000000000 */
[----:B012---:R-:W0:Y:S01]  /*0d40*/  LDC.64 R2, c[0x0][0x390] ;  /* 0x0000e400ff027b82 */ /* 0x007e220000000a00 */
[----:B---3--:R-:W-:Y:S01]  /*0d50*/  ULEA UR4, UR5, UR4, 0x18 ;  /* 0x0000000405047291 */ /* 0x008fe2000f8ec0ff */
[----:B0-----:R-:W-:-:S08]  /*0d60*/  IMAD.WIDE.U32 R2, R0, 0x4, R2 ;  /* 0x0000000400027825 */ /* 0x001fd000078e0002 */
[----:B------:R-:W0:Y:S04]  /*0d70*/  LDS R5, [UR4] ;  /* 0x00000004ff057984 */ /* 0x000e280008000800 */
[----:B0-----:R-:W-:Y:S01]  /*0d80*/  STG.E desc[UR12][R2.64], R5 ;  /* 0x0000000502007986 */ /* 0x001fe2000c10190c */
[----:B------:R-:W-:Y:S05]  /*0d90*/  EXIT ;  /* 0x000000000000794d */ /* 0x000fea0003800000 */
.L_x_4:
[----:B------:R-:W-:-:S00]  /*0da0*/  BRA `(.L_x_4) ;  /* 0xfffffffc00fc7947 */ /* 0x000fc0000383ffff */
[----:B------:R-:W-:-:S00]  /*0db0*/  NOP ;  /* 0x0000000000007918 */ /* 0x000fc00000000000 */
        /* <DEDUP_REMOVED lines=12> */
.L_x_5:


//--------------------- .nv.shared._Z18GPU_SCALAR_PRODUCTPfS_S_iPii --------------------------
	.section	.nv.shared._Z18GPU_SCALAR_PRODUCTPfS_S_iPii,"aw",@nobits
	.sectionflags	@""
	.align	16
	.zero		1024


//--------------------- .nv.shared.reserved.0     --------------------------
	.section	.nv.shared.reserved.0,"aw",@nobits
	.weak		__nv_reservedSMEM_offset_0_alias
	.size		__nv_reservedSMEM_offset_0_alias, 0, 64
	.other		__nv_reservedSMEM_offset_0_alias,@"STO_CUDA_RESERVED_SHARED STV_DEFAULT"
__nv_reservedSMEM_offset_0_alias:
	.zero		0
	.zero		64


//--------------------- .nv.constant0._Z18GPU_SCALAR_PRODUCTPfS_S_iPii --------------------------
	.section	.nv.constant0._Z18GPU_SCALAR_PRODUCTPfS_S_iPii,"a",@progbits
	.sectionflags	@""
	.align	4
.nv.constant0._Z18GPU_SCALAR_PRODUCTPfS_S_iPii:
	.zero		940


//--------------------- SYMBOLS --------------------------

	.type		.nv.reservedSmem.offset0,@object
	.size		.nv.reservedSmem.offset0,0x4
	.type		.nv.reservedSmem.cap,@object
	.size		.nv.reservedSmem.cap,0x4
